//
// Generated by NVIDIA NVVM Compiler
//
// Compiler Build ID: CL-36424714
// Cuda compilation tools, release 13.0, V13.0.88
// Based on NVVM 20.0.0
//

.version 9.0
.target sm_100
.address_size 64

	// .globl	_Z16SumReducedKernelPfS_i
// _ZZ16SumReducedKernelPfS_iE8input_ds has been demoted

.visible .entry _Z16SumReducedKernelPfS_i(
	.param .u64 .ptr .align 1 _Z16SumReducedKernelPfS_i_param_0,
	.param .u64 .ptr .align 1 _Z16SumReducedKernelPfS_i_param_1,
	.param .u32 _Z16SumReducedKernelPfS_i_param_2
)
{
	.reg .pred 	%p<7>;
	.reg .b32 	%r<18>;
	.reg .b32 	%f<11>;
	.reg .b64 	%rd<11>;
	// demoted variable
	.shared .align 4 .b8 _ZZ16SumReducedKernelPfS_iE8input_ds[4096];
	ld.param.u64 	%rd3, [_Z16SumReducedKernelPfS_i_param_0];
	ld.param.u64 	%rd2, [_Z16SumReducedKernelPfS_i_param_1];
	ld.param.u32 	%r9, [_Z16SumReducedKernelPfS_i_param_2];
	cvta.to.global.u64 	%rd1, %rd3;
	mov.u32 	%r1, %tid.x;
	mov.u32 	%r2, %ctaid.x;
	mov.u32 	%r17, %ntid.x;
	mul.lo.s32 	%r10, %r17, %r2;
	shl.b32 	%r11, %r10, 1;
	add.s32 	%r4, %r11, %r1;
	setp.ge.u32 	%p1, %r4, %r9;
	shl.b32 	%r12, %r1, 2;
	mov.u32 	%r13, _ZZ16SumReducedKernelPfS_iE8input_ds;
	add.s32 	%r5, %r13, %r12;
	@%p1 bra 	$L__BB0_2;
	mul.wide.u32 	%rd4, %r4, 4;
	add.s64 	%rd5, %rd1, %rd4;
	ld.global.f32 	%f10, [%rd5];
	st.shared.f32 	[%r5], %f10;
	bra.uni 	$L__BB0_3;
$L__BB0_2:
	mov.b32 	%r14, 0;
	st.shared.u32 	[%r5], %r14;
	mov.f32 	%f10, 0f00000000;
$L__BB0_3:
	add.s32 	%r6, %r4, %r17;
	setp.ge.u32 	%p2, %r6, %r9;
	@%p2 bra 	$L__BB0_5;
	mul.wide.u32 	%rd6, %r6, 4;
	add.s64 	%rd7, %rd1, %rd6;
	ld.global.f32 	%f4, [%rd7];
	add.f32 	%f5, %f4, %f10;
	st.shared.f32 	[%r5], %f5;
$L__BB0_5:
	bar.sync 	0;
	setp.lt.u32 	%p3, %r17, 2;
	@%p3 bra 	$L__BB0_9;
$L__BB0_6:
	shr.u32 	%r8, %r17, 1;
	setp.ge.u32 	%p4, %r1, %r8;
	@%p4 bra 	$L__BB0_8;
	shl.b32 	%r15, %r8, 2;
	add.s32 	%r16, %r5, %r15;
	ld.shared.f32 	%f6, [%r16];
	ld.shared.f32 	%f7, [%r5];
	add.f32 	%f8, %f6, %f7;
	st.shared.f32 	[%r5], %f8;
$L__BB0_8:
	bar.sync 	0;
	setp.gt.u32 	%p5, %r17, 3;
	mov.u32 	%r17, %r8;
	@%p5 bra 	$L__BB0_6;
$L__BB0_9:
	setp.ne.s32 	%p6, %r1, 0;
	@%p6 bra 	$L__BB0_11;
	ld.shared.f32 	%f9, [_ZZ16SumReducedKernelPfS_iE8input_ds];
	cvta.to.global.u64 	%rd8, %rd2;
	mul.wide.u32 	%rd9, %r2, 4;
	add.s64 	%rd10, %rd8, %rd9;
	st.global.f32 	[%rd10], %f9;
$L__BB0_11:
	ret;

}


// ===== COMPILED SASS (sm_100) =====

	.target	sm_100

	.elftype	@"ET_EXEC"


//--------------------- .note.nv.tkinfo           --------------------------
	.section	.note.nv.tkinfo,"",@"SHT_NOTE"
	.sectionflags	@"SHF_NOTE_NV_TKINFO"
	.tkinfo
        /*0018*/ 	.word	0x00000002
        /*0030*/ 	.string	""
        /*0030*/ 	.string	"ptxas"
        /*0030*/ 	.string	"Cuda compilation tools, release 13.0, V13.0.88"
        /*0030*/ 	.string	"Build cuda_13.0.r13.0/compiler.36424714_0"
        /*0030*/ 	.string	"-arch sm_100 -m 64 "



//--------------------- .note.nv.cuinfo           --------------------------
	.section	.note.nv.cuinfo,"",@"SHT_NOTE"
	.sectionflags	@"SHF_NOTE_NV_CUINFO"
        /*0018*/ 	.short	0x0002
        /*001a*/ 	.short	0x0064
        /*001c*/ 	.short	0x0082
	.zero		2


//--------------------- .nv.info                  --------------------------
	.section	.nv.info,"",@"SHT_CUDA_INFO"
	.align	4


	//----- nvinfo : EIATTR_REGCOUNT
	.align		4
        /*0000*/ 	.byte	0x04, 0x2f
        /*0002*/ 	.short	(.L_1 - .L_0)
	.align		4
.L_0:
        /*0004*/ 	.word	index@(_Z16SumReducedKernelPfS_i)
        /*0008*/ 	.word	0x00000010


	//----- nvinfo : EIATTR_FRAME_SIZE
	.align		4
.L_1:
        /*000c*/ 	.byte	0x04, 0x11
        /*000e*/ 	.short	(.L_3 - .L_2)
	.align		4
.L_2:
        /*0010*/ 	.word	index@(_Z16SumReducedKernelPfS_i)
        /*0014*/ 	.word	0x00000000


	//----- nvinfo : EIATTR_MIN_STACK_SIZE
	.align		4
.L_3:
        /*0018*/ 	.byte	0x04, 0x12
        /*001a*/ 	.short	(.L_5 - .L_4)
	.align		4
.L_4:
        /*001c*/ 	.word	index@(_Z16SumReducedKernelPfS_i)
        /*0020*/ 	.word	0x00000000
.L_5:


//--------------------- .nv.compat                --------------------------
	.section	.nv.compat,"",@"SHT_CUDA_COMPAT_INFO"
	.align	4
        /*0000*/ 	.byte	0x02, 0x09, 0x00, 0x00, 0x02, 0x02, 0x01, 0x00, 0x02, 0x05, 0x05, 0x00, 0x03, 0x07, 0x01, 0x01
        /*0010*/ 	.byte	0x02, 0x03, 0x00, 0x00, 0x02, 0x06, 0x01, 0x00, 0x04, 0x0b, 0x08, 0x00, 0x09, 0x00, 0x00, 0x00
        /*0020*/ 	.byte	0x00, 0x00, 0x00, 0x00


//--------------------- .nv.info._Z16SumReducedKernelPfS_i --------------------------
	.section	.nv.info._Z16SumReducedKernelPfS_i,"",@"SHT_CUDA_INFO"
	.sectionflags	@""
	.align	4


	//----- nvinfo : EIATTR_CUDA_API_VERSION
	.align		4
        /*0000*/ 	.byte	0x04, 0x37
        /*0002*/ 	.short	(.L_7 - .L_6)
.L_6:
        /*0004*/ 	.word	0x00000082


	//----- nvinfo : EIATTR_KPARAM_INFO
	.align		4
.L_7:
        /*0008*/ 	.byte	0x04, 0x17
        /*000a*/ 	.short	(.L_9 - .L_8)
.L_8:
        /*000c*/ 	.word	0x00000000
        /*0010*/ 	.short	0x0002
        /*0012*/ 	.short	0x0010
        /*0014*/ 	.byte	0x00, 0xf0, 0x11, 0x00


	//----- nvinfo : EIATTR_KPARAM_INFO
	.align		4
.L_9:
        /*0018*/ 	.byte	0x04, 0x17
        /*001a*/ 	.short	(.L_11 - .L_10)
.L_10:
        /*001c*/ 	.word	0x00000000
        /*0020*/ 	.short	0x0001
        /*0022*/ 	.short	0x0008
        /*0024*/ 	.byte	0x00, 0xf5, 0x21, 0x00


	//----- nvinfo : EIATTR_KPARAM_INFO
	.align		4
.L_11:
        /*0028*/ 	.byte	0x04, 0x17
        /*002a*/ 	.short	(.L_13 - .L_12)
.L_12:
        /*002c*/ 	.word	0x00000000
        /*0030*/ 	.short	0x0000
        /*0032*/ 	.short	0x0000
        /*0034*/ 	.byte	0x00, 0xf5, 0x21, 0x00


	//----- nvinfo : EIATTR_SPARSE_MMA_MASK
	.align		4
.L_13:
        /*0038*/ 	.byte	0x03, 0x50
        /*003a*/ 	.short	0x0000


	//----- nvinfo : EIATTR_MAXREG_COUNT
	.align		4
        /*003c*/ 	.byte	0x03, 0x1b
        /*003e*/ 	.short	0x00ff


	//----- nvinfo : EIATTR_NUM_BARRIERS
	.align		4
        /*0040*/ 	.byte	0x02, 0x4c
        /*0042*/ 	.byte	0x01
	.zero		1


	//----- nvinfo : EIATTR_MERCURY_ISA_VERSION
	.align		4
        /*0044*/ 	.byte	0x03, 0x5f
        /*0046*/ 	.short	0x0101


	//----- nvinfo : EIATTR_VRC_CTA_INIT_COUNT
	.align		4
        /*0048*/ 	.byte	0x02, 0x4a
	.zero		1
	.zero		1


	//----- nvinfo : EIATTR_EXIT_INSTR_OFFSETS
	.align		4
        /*004c*/ 	.byte	0x04, 0x1c
        /*004e*/ 	.short	(.L_15 - .L_14)


	//   ....[0]....
.L_14:
        /*0050*/ 	.word	0x000002a0


	//   ....[1]....
        /*0054*/ 	.word	0x00000320


	//----- nvinfo : EIATTR_CBANK_PARAM_SIZE
	.align		4
.L_15:
        /*0058*/ 	.byte	0x03, 0x19
        /*005a*/ 	.short	0x0014


	//----- nvinfo : EIATTR_PARAM_CBANK
	.align		4
        /*005c*/ 	.byte	0x04, 0x0a
        /*005e*/ 	.short	(.L_17 - .L_16)
	.align		4
.L_16:
        /*0060*/ 	.word	index@(.nv.constant0._Z16SumReducedKernelPfS_i)
        /*0064*/ 	.short	0x0380
        /*0066*/ 	.short	0x0014


	//----- nvinfo : EIATTR_SW_WAR
	.align		4
.L_17:
        /*0068*/ 	.byte	0x04, 0x36
        /*006a*/ 	.short	(.L_19 - .L_18)
.L_18:
        /*006c*/ 	.word	0x00000008
.L_19:


//--------------------- .nv.callgraph             --------------------------
	.section	.nv.callgraph,"",@"SHT_CUDA_CALLGRAPH"
	.align	4
	.sectionentsize	8
	.align		4
        /*0000*/ 	.word	0x00000000
	.align		4
        /*0004*/ 	.word	0xffffffff
	.align		4
        /*0008*/ 	.word	0x00000000
	.align		4
        /*000c*/ 	.word	0xfffffffe
	.align		4
        /*0010*/ 	.word	0x00000000
	.align		4
        /*0014*/ 	.word	0xfffffffd
	.align		4
        /*0018*/ 	.word	0x00000000
	.align		4
        /*001c*/ 	.word	0xfffffffc


//--------------------- .text._Z16SumReducedKernelPfS_i --------------------------
	.section	.text._Z16SumReducedKernelPfS_i,"ax",@progbits
	.align	128
        .global         _Z16SumReducedKernelPfS_i
        .type           _Z16SumReducedKernelPfS_i,@function
        .size           _Z16SumReducedKernelPfS_i,(.L_x_3 - _Z16SumReducedKernelPfS_i)
        .other          _Z16SumReducedKernelPfS_i,@"STO_CUDA_ENTRY STV_DEFAULT"
_Z16SumReducedKernelPfS_i:
.text._Z16SumReducedKernelPfS_i:
[----:B------:R-:W-:Y:S01]  /*0000*/  LDC R1, c[0x0][0x37c] ;  /* 0x0000df00ff017b82 */ /* 0x000fe20000000800 */
[----:B------:R-:W0:Y:S01]  /*0010*/  S2R R11, SR_CTAID.X ;  /* 0x00000000000b7919 */ /* 0x000e220000002500 */
[----:B------:R-:W1:Y:S01]  /*0020*/  LDCU UR4, c[0x0][0x360] ;  /* 0x00006c00ff0477ac */ /* 0x000e620008000800 */
[----:B------:R-:W2:Y:S01]  /*0030*/  S2R R9, SR_TID.X ;  /* 0x0000000000097919 */ /* 0x000ea20000002100 */
[----:B------:R-:W3:Y:S01]  /*0040*/  LDCU UR5, c[0x0][0x390] ;  /* 0x00007200ff0577ac */ /* 0x000ee20008000800 */
[----:B------:R-:W4:Y:S01]  /*0050*/  LDCU.64 UR6, c[0x0][0x358] ;  /* 0x00006b00ff0677ac */ /* 0x000f220008000a00 */
[----:B-1----:R-:W-:Y:S02]  /*0060*/  IMAD.U32 R6, RZ, RZ, UR4 ;  /* 0x00000004ff067e24 */ /* 0x002fe4000f8e00ff */
[----:B0-----:R-:W-:-:S04]  /*0070*/  IMAD R0, R11, UR4, RZ ;  /* 0x000000040b007c24 */ /* 0x001fc8000f8e02ff */
[----:B--2---:R-:W-:-:S05]  /*0080*/  IMAD R7, R0, 0x2, R9 ;  /* 0x0000000200077824 */ /* 0x004fca00078e0209 */
[C---:B---3--:R-:W-:Y:S02]  /*0090*/  ISETP.GE.U32.AND P1, PT, R7.reuse, UR5, PT ;  /* 0x0000000507007c0c */ /* 0x048fe4000bf26070 */
[----:B------:R-:W-:-:S04]  /*00a0*/  IADD3 R13, PT, PT, R7, R6, RZ ;  /* 0x00000006070d7210 */ /* 0x000fc80007ffe0ff */
[----:B------:R-:W-:-:S07]  /*00b0*/  ISETP.GE.U32.AND P2, PT, R13, UR5, PT ;  /* 0x000000050d007c0c */ /* 0x000fce000bf46070 */
[----:B------:R-:W0:Y:S08]  /*00c0*/  @!P1 LDC.64 R2, c[0x0][0x380] ;  /* 0x0000e000ff029b82 */ /* 0x000e300000000a00 */
[----:B------:R-:W1:Y:S01]  /*00d0*/  @!P2 LDC.64 R4, c[0x0][0x380] ;  /* 0x0000e000ff04ab82 */ /* 0x000e620000000a00 */
[----:B0-----:R-:W-:-:S05]  /*00e0*/  @!P1 IMAD.WIDE.U32 R2, R7, 0x4, R2 ;  /* 0x0000000407029825 */ /* 0x001fca00078e0002 */
[----:B----4-:R-:W2:Y:S01]  /*00f0*/  @!P1 LDG.E R7, desc[UR6][R2.64] ;  /* 0x0000000602079981 */ /* 0x010ea2000c1e1900 */
[----:B-1----:R-:W-:-:S06]  /*0100*/  @!P2 IMAD.WIDE.U32 R4, R13, 0x4, R4 ;  /* 0x000000040d04a825 */ /* 0x002fcc00078e0004 */
[----:B------:R-:W3:Y:S01]  /*0110*/  @!P2 LDG.E R4, desc[UR6][R4.64] ;  /* 0x000000060404a981 */ /* 0x000ee2000c1e1900 */
[----:B------:R-:W0:Y:S01]  /*0120*/  S2UR UR5, SR_CgaCtaId ;  /* 0x00000000000579c3 */ /* 0x000e220000008800 */
[----:B------:R-:W-:Y:S01]  /*0130*/  UMOV UR4, 0x400 ;  /* 0x0000040000047882 */ /* 0x000fe20000000000 */
[----:B------:R-:W-:Y:S02]  /*0140*/  ISETP.GE.U32.AND P3, PT, R6, 0x2, PT ;  /* 0x000000020600780c */ /* 0x000fe40003f66070 */
[----:B------:R-:W-:Y:S01]  /*0150*/  ISETP.NE.AND P0, PT, R9, RZ, PT ;  /* 0x000000ff0900720c */ /* 0x000fe20003f05270 */
[----:B0-----:R-:W-:-:S06]  /*0160*/  ULEA UR4, UR5, UR4, 0x18 ;  /* 0x0000000405047291 */ /* 0x001fcc000f8ec0ff */
[----:B------:R-:W-:-:S05]  /*0170*/  LEA R0, R9, UR4, 0x2 ;  /* 0x0000000409007c11 */ /* 0x000fca000f8e10ff */
[----:B--2---:R0:W-:Y:S04]  /*0180*/  @!P1 STS [R0], R7 ;  /* 0x0000000700009388 */ /* 0x0041e80000000800 */
[----:B------:R0:W-:Y:S01]  /*0190*/  @P1 STS [R0], RZ ;  /* 0x000000ff00001388 */ /* 0x0001e20000000800 */
[----:B------:R-:W-:-:S04]  /*01a0*/  @P1 IMAD.MOV.U32 R7, RZ, RZ, RZ ;  /* 0x000000ffff071224 */ /* 0x000fc800078e00ff */
[----:B---3--:R-:W-:-:S05]  /*01b0*/  @!P2 FADD R3, R4, R7 ;  /* 0x000000070403a221 */ /* 0x008fca0000000000 */
[----:B------:R0:W-:Y:S01]  /*01c0*/  @!P2 STS [R0], R3 ;  /* 0x000000030000a388 */ /* 0x0001e20000000800 */
[----:B------:R-:W-:Y:S06]  /*01d0*/  BAR.SYNC.DEFER_BLOCKING 0x0 ;  /* 0x0000000000007b1d */ /* 0x000fec0000010000 */
[----:B------:R-:W-:Y:S05]  /*01e0*/  @!P3 BRA `(.L_x_0) ;  /* 0x00000000002cb947 */ /* 0x000fea0003800000 */
.L_x_1:
[----:B------:R-:W-:-:S04]  /*01f0*/  SHF.R.U32.HI R4, RZ, 0x1, R6 ;  /* 0x00000001ff047819 */ /* 0x000fc80000011606 */
[----:B------:R-:W-:-:S13]  /*0200*/  ISETP.GE.U32.AND P1, PT, R9, R4, PT ;  /* 0x000000040900720c */ /* 0x000fda0003f26070 */
[----:B------:R-:W-:Y:S01]  /*0210*/  @!P1 LEA R2, R4, R0, 0x2 ;  /* 0x0000000004029211 */ /* 0x000fe200078e10ff */
[----:B0-----:R-:W-:Y:S05]  /*0220*/  @!P1 LDS R3, [R0] ;  /* 0x0000000000039984 */ /* 0x001fea0000000800 */
[----:B------:R-:W0:Y:S02]  /*0230*/  @!P1 LDS R2, [R2] ;  /* 0x0000000002029984 */ /* 0x000e240000000800 */
[----:B0-----:R-:W-:-:S05]  /*0240*/  @!P1 FADD R3, R2, R3 ;  /* 0x0000000302039221 */ /* 0x001fca0000000000 */
[----:B------:R1:W-:Y:S01]  /*0250*/  @!P1 STS [R0], R3 ;  /* 0x0000000300009388 */ /* 0x0003e20000000800 */
[----:B------:R-:W-:Y:S01]  /*0260*/  BAR.SYNC.DEFER_BLOCKING 0x0 ;  /* 0x0000000000007b1d */ /* 0x000fe20000010000 */
[----:B------:R-:W-:Y:S01]  /*0270*/  ISETP.GT.U32.AND P1, PT, R6, 0x3, PT ;  /* 0x000000030600780c */ /* 0x000fe20003f24070 */
[----:B------:R-:W-:-:S12]  /*0280*/  IMAD.MOV.U32 R6, RZ, RZ, R4 ;  /* 0x000000ffff067224 */ /* 0x000fd800078e0004 */
[----:B-1----:R-:W-:Y:S05]  /*0290*/  @P1 BRA `(.L_x_1) ;  /* 0xfffffffc00d41947 */ /* 0x002fea000383ffff */
.L_x_0:
[----:B------:R-:W-:Y:S05]  /*02a0*/  @P0 EXIT ;  /* 0x000000000000094d */ /* 0x000fea0003800000 */
[----:B------:R-:W1:Y:S01]  /*02b0*/  S2UR UR5, SR_CgaCtaId ;  /* 0x00000000000579c3 */ /* 0x000e620000008800 */
[----:B------:R-:W-:-:S07]  /*02c0*/  UMOV UR4, 0x400 ;  /* 0x0000040000047882 */ /* 0x000fce0000000000 */
[----:B0-----:R-:W0:Y:S01]  /*02d0*/  LDC.64 R2, c[0x0][0x388] ;  /* 0x0000e200ff027b82 */ /* 0x001e220000000a00 */
[----:B-1----:R-:W-:Y:S01]  /*02e0*/  ULEA UR4, UR5, UR4, 0x18 ;  /* 0x0000000405047291 */ /* 0x002fe2000f8ec0ff */
[----:B0-----:R-:W-:-:S08]  /*02f0*/  IMAD.WIDE.U32 R2, R11, 0x4, R2 ;  /* 0x000000040b027825 */ /* 0x001fd000078e0002 */
[----:B------:R-:W0:Y:S04]  /*0300*/  LDS R5, [UR4] ;  /* 0x00000004ff057984 */ /* 0x000e280008000800 */
[----:B0-----:R-:W-:Y:S01]  /*0310*/  STG.E desc[UR6][R2.64], R5 ;  /* 0x0000000502007986 */ /* 0x001fe2000c101906 */
[----:B------:R-:W-:Y:S05]  /*0320*/  EXIT ;  /* 0x000000000000794d */ /* 0x000fea0003800000 */
.L_x_2:
[----:B------:R-:W-:-:S00]  /*0330*/  BRA `(.L_x_2) ;  /* 0xfffffffc00fc7947 */ /* 0x000fc0000383ffff */
[----:B------:R-:W-:-:S00]  /*0340*/  NOP ;  /* 0x0000000000007918 */ /* 0x000fc00000000000 */
        /* <DEDUP_REMOVED lines=11> */
.L_x_3:


//--------------------- .nv.shared._Z16SumReducedKernelPfS_i --------------------------
	.section	.nv.shared._Z16SumReducedKernelPfS_i,"aw",@nobits
	.sectionflags	@""
	.align	4
.nv.shared._Z16SumReducedKernelPfS_i:
	.zero		5120


//--------------------- .nv.shared.reserved.0     --------------------------
	.section	.nv.shared.reserved.0,"aw",@nobits
	.weak		__nv_reservedSMEM_offset_0_alias
	.size		__nv_reservedSMEM_offset_0_alias, 0, 64
	.other		__nv_reservedSMEM_offset_0_alias,@"STO_CUDA_RESERVED_SHARED STV_DEFAULT"
__nv_reservedSMEM_offset_0_alias:
	.zero		0
	.zero		64


//--------------------- .nv.constant0._Z16SumReducedKernelPfS_i --------------------------
	.section	.nv.constant0._Z16SumReducedKernelPfS_i,"a",@progbits
	.sectionflags	@""
	.align	4
.nv.constant0._Z16SumReducedKernelPfS_i:
	.zero		916


//--------------------- SYMBOLS --------------------------

	.type		.nv.reservedSmem.offset0,@object
	.size		.nv.reservedSmem.offset0,0x4
	.type		.nv.reservedSmem.cap,@object
	.size		.nv.reservedSmem.cap,0x4
